//
// Generated by NVIDIA NVVM Compiler
//
// Compiler Build ID: CL-36424714
// Cuda compilation tools, release 13.0, V13.0.88
// Based on NVVM 20.0.0
//

.version 9.0
.target sm_100
.address_size 64

	// .globl	_Z6matAddPfS_S_i

.visible .entry _Z6matAddPfS_S_i(
	.param .u64 .ptr .align 1 _Z6matAddPfS_S_i_param_0,
	.param .u64 .ptr .align 1 _Z6matAddPfS_S_i_param_1,
	.param .u64 .ptr .align 1 _Z6matAddPfS_S_i_param_2,
	.param .u32 _Z6matAddPfS_S_i_param_3
)
{
	.reg .pred 	%p<2>;
	.reg .b32 	%r<6>;
	.reg .b32 	%f<4>;
	.reg .b64 	%rd<11>;

	ld.param.u64 	%rd1, [_Z6matAddPfS_S_i_param_0];
	ld.param.u64 	%rd2, [_Z6matAddPfS_S_i_param_1];
	ld.param.u64 	%rd3, [_Z6matAddPfS_S_i_param_2];
	ld.param.u32 	%r2, [_Z6matAddPfS_S_i_param_3];
	mov.u32 	%r3, %ntid.x;
	mov.u32 	%r4, %ctaid.x;
	mov.u32 	%r5, %tid.x;
	mad.lo.s32 	%r1, %r3, %r4, %r5;
	setp.ge.s32 	%p1, %r1, %r2;
	@%p1 bra 	$L__BB0_2;
	cvta.to.global.u64 	%rd4, %rd1;
	cvta.to.global.u64 	%rd5, %rd2;
	cvta.to.global.u64 	%rd6, %rd3;
	mul.wide.s32 	%rd7, %r1, 4;
	add.s64 	%rd8, %rd4, %rd7;
	ld.global.f32 	%f1, [%rd8];
	add.s64 	%rd9, %rd5, %rd7;
	ld.global.f32 	%f2, [%rd9];
	add.f32 	%f3, %f1, %f2;
	add.s64 	%rd10, %rd6, %rd7;
	st.global.f32 	[%rd10], %f3;
$L__BB0_2:
	ret;

}


// ===== COMPILED SASS (sm_100) =====

	.target	sm_100

	.elftype	@"ET_EXEC"


//--------------------- .note.nv.tkinfo           --------------------------
	.section	.note.nv.tkinfo,"",@"SHT_NOTE"
	.sectionflags	@"SHF_NOTE_NV_TKINFO"
	.tkinfo
        /*0018*/ 	.word	0x00000002
        /*0030*/ 	.string	""
        /*0030*/ 	.string	"ptxas"
        /*0030*/ 	.string	"Cuda compilation tools, release 13.0, V13.0.88"
        /*0030*/ 	.string	"Build cuda_13.0.r13.0/compiler.36424714_0"
        /*0030*/ 	.string	"-arch sm_100 -m 64 "



//--------------------- .note.nv.cuinfo           --------------------------
	.section	.note.nv.cuinfo,"",@"SHT_NOTE"
	.sectionflags	@"SHF_NOTE_NV_CUINFO"
        /*0018*/ 	.short	0x0002
        /*001a*/ 	.short	0x0064
        /*001c*/ 	.short	0x0082
	.zero		2


//--------------------- .nv.info                  --------------------------
	.section	.nv.info,"",@"SHT_CUDA_INFO"
	.align	4


	//----- nvinfo : EIATTR_REGCOUNT
	.align		4
        /*0000*/ 	.byte	0x04, 0x2f
        /*0002*/ 	.short	(.L_1 - .L_0)
	.align		4
.L_0:
        /*0004*/ 	.word	index@(_Z6matAddPfS_S_i)
        /*0008*/ 	.word	0x0000000c


	//----- nvinfo : EIATTR_FRAME_SIZE
	.align		4
.L_1:
        /*000c*/ 	.byte	0x04, 0x11
        /*000e*/ 	.short	(.L_3 - .L_2)
	.align		4
.L_2:
        /*0010*/ 	.word	index@(_Z6matAddPfS_S_i)
        /*0014*/ 	.word	0x00000000


	//----- nvinfo : EIATTR_MIN_STACK_SIZE
	.align		4
.L_3:
        /*0018*/ 	.byte	0x04, 0x12
        /*001a*/ 	.short	(.L_5 - .L_4)
	.align		4
.L_4:
        /*001c*/ 	.word	index@(_Z6matAddPfS_S_i)
        /*0020*/ 	.word	0x00000000
.L_5:


//--------------------- .nv.compat                --------------------------
	.section	.nv.compat,"",@"SHT_CUDA_COMPAT_INFO"
	.align	4
        /*0000*/ 	.byte	0x02, 0x09, 0x00, 0x00, 0x02, 0x02, 0x01, 0x00, 0x02, 0x05, 0x05, 0x00, 0x03, 0x07, 0x01, 0x01
        /*0010*/ 	.byte	0x02, 0x03, 0x00, 0x00, 0x02, 0x06, 0x01, 0x00, 0x04, 0x0b, 0x08, 0x00, 0x09, 0x00, 0x00, 0x00
        /*0020*/ 	.byte	0x00, 0x00, 0x00, 0x00


//--------------------- .nv.info._Z6matAddPfS_S_i --------------------------
	.section	.nv.info._Z6matAddPfS_S_i,"",@"SHT_CUDA_INFO"
	.sectionflags	@""
	.align	4


	//----- nvinfo : EIATTR_CUDA_API_VERSION
	.align		4
        /*0000*/ 	.byte	0x04, 0x37
        /*0002*/ 	.short	(.L_7 - .L_6)
.L_6:
        /*0004*/ 	.word	0x00000082


	//----- nvinfo : EIATTR_KPARAM_INFO
	.align		4
.L_7:
        /*0008*/ 	.byte	0x04, 0x17
        /*000a*/ 	.short	(.L_9 - .L_8)
.L_8:
        /*000c*/ 	.word	0x00000000
        /*0010*/ 	.short	0x0003
        /*0012*/ 	.short	0x0018
        /*0014*/ 	.byte	0x00, 0xf0, 0x11, 0x00


	//----- nvinfo : EIATTR_KPARAM_INFO
	.align		4
.L_9:
        /*0018*/ 	.byte	0x04, 0x17
        /*001a*/ 	.short	(.L_11 - .L_10)
.L_10:
        /*001c*/ 	.word	0x00000000
        /*0020*/ 	.short	0x0002
        /*0022*/ 	.short	0x0010
        /*0024*/ 	.byte	0x00, 0xf5, 0x21, 0x00


	//----- nvinfo : EIATTR_KPARAM_INFO
	.align		4
.L_11:
        /*0028*/ 	.byte	0x04, 0x17
        /*002a*/ 	.short	(.L_13 - .L_12)
.L_12:
        /*002c*/ 	.word	0x00000000
        /*0030*/ 	.short	0x0001
        /*0032*/ 	.short	0x0008
        /*0034*/ 	.byte	0x00, 0xf5, 0x21, 0x00


	//----- nvinfo : EIATTR_KPARAM_INFO
	.align		4
.L_13:
        /*0038*/ 	.byte	0x04, 0x17
        /*003a*/ 	.short	(.L_15 - .L_14)
.L_14:
        /*003c*/ 	.word	0x00000000
        /*0040*/ 	.short	0x0000
        /*0042*/ 	.short	0x0000
        /*0044*/ 	.byte	0x00, 0xf5, 0x21, 0x00


	//----- nvinfo : EIATTR_SPARSE_MMA_MASK
	.align		4
.L_15:
        /*0048*/ 	.byte	0x03, 0x50
        /*004a*/ 	.short	0x0000


	//----- nvinfo : EIATTR_MAXREG_COUNT
	.align		4
        /*004c*/ 	.byte	0x03, 0x1b
        /*004e*/ 	.short	0x00ff


	//----- nvinfo : EIATTR_MERCURY_ISA_VERSION
	.align		4
        /*0050*/ 	.byte	0x03, 0x5f
        /*0052*/ 	.short	0x0101


	//----- nvinfo : EIATTR_VRC_CTA_INIT_COUNT
	.align		4
        /*0054*/ 	.byte	0x02, 0x4a
	.zero		1
	.zero		1


	//----- nvinfo : EIATTR_EXIT_INSTR_OFFSETS
	.align		4
        /*0058*/ 	.byte	0x04, 0x1c
        /*005a*/ 	.short	(.L_17 - .L_16)


	//   ....[0]....
.L_16:
        /*005c*/ 	.word	0x00000070


	//   ....[1]....
        /*0060*/ 	.word	0x00000130


	//----- nvinfo : EIATTR_CBANK_PARAM_SIZE
	.align		4
.L_17:
        /*0064*/ 	.byte	0x03, 0x19
        /*0066*/ 	.short	0x001c


	//----- nvinfo : EIATTR_PARAM_CBANK
	.align		4
        /*0068*/ 	.byte	0x04, 0x0a
        /*006a*/ 	.short	(.L_19 - .L_18)
	.align		4
.L_18:
        /*006c*/ 	.word	index@(.nv.constant0._Z6matAddPfS_S_i)
        /*0070*/ 	.short	0x0380
        /*0072*/ 	.short	0x001c


	//----- nvinfo : EIATTR_SW_WAR
	.align		4
.L_19:
        /*0074*/ 	.byte	0x04, 0x36
        /*0076*/ 	.short	(.L_21 - .L_20)
.L_20:
        /*0078*/ 	.word	0x00000008
.L_21:


//--------------------- .nv.callgraph             --------------------------
	.section	.nv.callgraph,"",@"SHT_CUDA_CALLGRAPH"
	.align	4
	.sectionentsize	8
	.align		4
        /*0000*/ 	.word	0x00000000
	.align		4
        /*0004*/ 	.word	0xffffffff
	.align		4
        /*0008*/ 	.word	0x00000000
	.align		4
        /*000c*/ 	.word	0xfffffffe
	.align		4
        /*0010*/ 	.word	0x00000000
	.align		4
        /*0014*/ 	.word	0xfffffffd
	.align		4
        /*0018*/ 	.word	0x00000000
	.align		4
        /*001c*/ 	.word	0xfffffffc


//--------------------- .text._Z6matAddPfS_S_i    --------------------------
	.section	.text._Z6matAddPfS_S_i,"ax",@progbits
	.align	128
        .global         _Z6matAddPfS_S_i
        .type           _Z6matAddPfS_S_i,@function
        .size           _Z6matAddPfS_S_i,(.L_x_1 - _Z6matAddPfS_S_i)
        .other          _Z6matAddPfS_S_i,@"STO_CUDA_ENTRY STV_DEFAULT"
_Z6matAddPfS_S_i:
.text._Z6matAddPfS_S_i:
[----:B------:R-:W-:Y:S01]  /*0000*/  LDC R1, c[0x0][0x37c] ;  /* 0x0000df00ff017b82 */ /* 0x000fe20000000800 */
[----:B------:R-:W0:Y:S01]  /*0010*/  S2R R9, SR_CTAID.X ;  /* 0x0000000000097919 */ /* 0x000e220000002500 */
[----:B------:R-:W0:Y:S01]  /*0020*/  LDCU UR4, c[0x0][0x360] ;  /* 0x00006c00ff0477ac */ /* 0x000e220008000800 */
[----:B------:R-:W0:Y:S01]  /*0030*/  S2R R0, SR_TID.X ;  /* 0x0000000000007919 */ /* 0x000e220000002100 */
[----:B------:R-:W1:Y:S01]  /*0040*/  LDCU UR5, c[0x0][0x398] ;  /* 0x00007300ff0577ac */ /* 0x000e620008000800 */
[----:B0-----:R-:W-:-:S05]  /*0050*/  IMAD R9, R9, UR4, R0 ;  /* 0x0000000409097c24 */ /* 0x001fca000f8e0200 */
[----:B-1----:R-:W-:-:S13]  /*0060*/  ISETP.GE.AND P0, PT, R9, UR5, PT ;  /* 0x0000000509007c0c */ /* 0x002fda000bf06270 */
[----:B------:R-:W-:Y:S05]  /*0070*/  @P0 EXIT ;  /* 0x000000000000094d */ /* 0x000fea0003800000 */
[----:B------:R-:W0:Y:S01]  /*0080*/  LDC.64 R2, c[0x0][0x380] ;  /* 0x0000e000ff027b82 */ /* 0x000e220000000a00 */
[----:B------:R-:W1:Y:S07]  /*0090*/  LDCU.64 UR4, c[0x0][0x358] ;  /* 0x00006b00ff0477ac */ /* 0x000e6e0008000a00 */
[----:B------:R-:W2:Y:S08]  /*00a0*/  LDC.64 R4, c[0x0][0x388] ;  /* 0x0000e200ff047b82 */ /* 0x000eb00000000a00 */
[----:B------:R-:W3:Y:S01]  /*00b0*/  LDC.64 R6, c[0x0][0x390] ;  /* 0x0000e400ff067b82 */ /* 0x000ee20000000a00 */
[----:B0-----:R-:W-:-:S06]  /*00c0*/  IMAD.WIDE R2, R9, 0x4, R2 ;  /* 0x0000000409027825 */ /* 0x001fcc00078e0202 */
[----:B-1----:R-:W4:Y:S01]  /*00d0*/  LDG.E R2, desc[UR4][R2.64] ;  /* 0x0000000402027981 */ /* 0x002f22000c1e1900 */
[----:B--2---:R-:W-:-:S06]  /*00e0*/  IMAD.WIDE R4, R9, 0x4, R4 ;  /* 0x0000000409047825 */ /* 0x004fcc00078e0204 */
[----:B------:R-:W4:Y:S01]  /*00f0*/  LDG.E R5, desc[UR4][R4.64] ;  /* 0x0000000404057981 */ /* 0x000f22000c1e1900 */
[----:B---3--:R-:W-:-:S04]  /*0100*/  IMAD.WIDE R6, R9, 0x4, R6 ;  /* 0x0000000409067825 */ /* 0x008fc800078e0206 */
[----:B----4-:R-:W-:-:S05]  /*0110*/  FADD R9, R2, R5 ;  /* 0x0000000502097221 */ /* 0x010fca0000000000 */
[----:B------:R-:W-:Y:S01]  /*0120*/  STG.E desc[UR4][R6.64], R9 ;  /* 0x0000000906007986 */ /* 0x000fe2000c101904 */
[----:B------:R-:W-:Y:S05]  /*0130*/  EXIT ;  /* 0x000000000000794d */ /* 0x000fea0003800000 */
.L_x_0:
[----:B------:R-:W-:-:S00]  /*0140*/  BRA `(.L_x_0) ;  /* 0xfffffffc00fc7947 */ /* 0x000fc0000383ffff */
[----:B------:R-:W-:-:S00]  /*0150*/  NOP ;  /* 0x0000000000007918 */ /* 0x000fc00000000000 */
        /* <DEDUP_REMOVED lines=10> */
.L_x_1:


//--------------------- .nv.shared.reserved.0     --------------------------
	.section	.nv.shared.reserved.0,"aw",@nobits
	.weak		__nv_reservedSMEM_offset_0_alias
	.size		__nv_reservedSMEM_offset_0_alias, 0, 64
	.other		__nv_reservedSMEM_offset_0_alias,@"STO_CUDA_RESERVED_SHARED STV_DEFAULT"
__nv_reservedSMEM_offset_0_alias:
	.zero		0
	.zero		64


//--------------------- .nv.constant0._Z6matAddPfS_S_i --------------------------
	.section	.nv.constant0._Z6matAddPfS_S_i,"a",@progbits
	.sectionflags	@""
	.align	4
.nv.constant0._Z6matAddPfS_S_i:
	.zero		924


//--------------------- SYMBOLS --------------------------

	.type		.nv.reservedSmem.offset0,@object
	.size		.nv.reservedSmem.offset0,0x4
